//
// Generated by NVIDIA NVVM Compiler
//
// Compiler Build ID: CL-36424714
// Cuda compilation tools, release 13.0, V13.0.88
// Based on NVVM 20.0.0
//

.version 9.0
.target sm_100
.address_size 64

	// .globl	_Z17dev_laplace_errorPfS_S_ii

.visible .entry _Z17dev_laplace_errorPfS_S_ii(
	.param .u64 .ptr .align 1 _Z17dev_laplace_errorPfS_S_ii_param_0,
	.param .u64 .ptr .align 1 _Z17dev_laplace_errorPfS_S_ii_param_1,
	.param .u64 .ptr .align 1 _Z17dev_laplace_errorPfS_S_ii_param_2,
	.param .u32 _Z17dev_laplace_errorPfS_S_ii_param_3,
	.param .u32 _Z17dev_laplace_errorPfS_S_ii_param_4
)
{
	.reg .pred 	%p<6>;
	.reg .b32 	%r<24>;
	.reg .b32 	%f<13>;
	.reg .b64 	%rd<22>;

	ld.param.u64 	%rd2, [_Z17dev_laplace_errorPfS_S_ii_param_0];
	ld.param.u64 	%rd3, [_Z17dev_laplace_errorPfS_S_ii_param_1];
	ld.param.u64 	%rd4, [_Z17dev_laplace_errorPfS_S_ii_param_2];
	ld.param.u32 	%r8, [_Z17dev_laplace_errorPfS_S_ii_param_3];
	ld.param.u32 	%r9, [_Z17dev_laplace_errorPfS_S_ii_param_4];
	cvta.to.global.u64 	%rd1, %rd4;
	mov.u32 	%r10, %ctaid.x;
	mov.u32 	%r11, %ntid.x;
	mov.u32 	%r12, %tid.x;
	mad.lo.s32 	%r13, %r10, %r11, %r12;
	add.s32 	%r1, %r13, 1;
	mov.u32 	%r14, %ctaid.y;
	mov.u32 	%r15, %ntid.y;
	mov.u32 	%r16, %tid.y;
	mad.lo.s32 	%r17, %r14, %r15, %r16;
	add.s32 	%r18, %r17, 1;
	add.s32 	%r19, %r8, -1;
	setp.ge.s32 	%p1, %r1, %r19;
	add.s32 	%r20, %r9, -1;
	setp.ge.s32 	%p2, %r18, %r20;
	or.pred  	%p3, %p1, %p2;
	@%p3 bra 	$L__BB0_4;
	cvta.to.global.u64 	%rd5, %rd2;
	cvta.to.global.u64 	%rd6, %rd3;
	mul.lo.s32 	%r21, %r9, %r1;
	cvt.s64.s32 	%rd7, %r9;
	cvt.s64.s32 	%rd8, %r21;
	cvt.u64.u32 	%rd9, %r17;
	add.s64 	%rd10, %rd8, %rd9;
	sub.s64 	%rd11, %rd10, %rd7;
	shl.b64 	%rd12, %rd11, 2;
	add.s64 	%rd13, %rd5, %rd12;
	ld.global.f32 	%f2, [%rd13+4];
	add.s64 	%rd14, %rd10, %rd7;
	shl.b64 	%rd15, %rd14, 2;
	add.s64 	%rd16, %rd5, %rd15;
	ld.global.f32 	%f3, [%rd16+4];
	add.f32 	%f4, %f2, %f3;
	add.s32 	%r22, %r21, %r17;
	mul.wide.s32 	%rd17, %r22, 4;
	add.s64 	%rd18, %rd5, %rd17;
	ld.global.f32 	%f5, [%rd18];
	add.f32 	%f6, %f4, %f5;
	shl.b64 	%rd19, %rd10, 2;
	add.s64 	%rd20, %rd19, %rd5;
	ld.global.f32 	%f7, [%rd20+8];
	add.f32 	%f8, %f6, %f7;
	mul.f32 	%f9, %f8, 0f3E800000;
	add.s64 	%rd21, %rd6, %rd19;
	st.global.f32 	[%rd21+4], %f9;
	ld.global.f32 	%f10, [%rd20+4];
	sub.f32 	%f11, %f9, %f10;
	abs.f32 	%f1, %f11;
	ld.global.u32 	%r23, [%rd1];
	mov.b32 	%r4, %f1;
$L__BB0_2:
	mov.b32 	%f12, %r23;
	setp.le.f32 	%p4, %f1, %f12;
	@%p4 bra 	$L__BB0_4;
	atom.relaxed.global.cas.b32 	%r6, [%rd1], %r23, %r4;
	setp.ne.s32 	%p5, %r23, %r6;
	mov.u32 	%r23, %r6;
	@%p5 bra 	$L__BB0_2;
$L__BB0_4:
	ret;

}


// ===== COMPILED SASS (sm_100) =====

	.target	sm_100

	.elftype	@"ET_EXEC"


//--------------------- .note.nv.tkinfo           --------------------------
	.section	.note.nv.tkinfo,"",@"SHT_NOTE"
	.sectionflags	@"SHF_NOTE_NV_TKINFO"
	.tkinfo
        /*0018*/ 	.word	0x00000002
        /*0030*/ 	.string	""
        /*0030*/ 	.string	"ptxas"
        /*0030*/ 	.string	"Cuda compilation tools, release 13.0, V13.0.88"
        /*0030*/ 	.string	"Build cuda_13.0.r13.0/compiler.36424714_0"
        /*0030*/ 	.string	"-arch sm_100 -m 64 "



//--------------------- .note.nv.cuinfo           --------------------------
	.section	.note.nv.cuinfo,"",@"SHT_NOTE"
	.sectionflags	@"SHF_NOTE_NV_CUINFO"
        /*0018*/ 	.short	0x0002
        /*001a*/ 	.short	0x0064
        /*001c*/ 	.short	0x0082
	.zero		2


//--------------------- .nv.info                  --------------------------
	.section	.nv.info,"",@"SHT_CUDA_INFO"
	.align	4


	//----- nvinfo : EIATTR_REGCOUNT
	.align		4
        /*0000*/ 	.byte	0x04, 0x2f
        /*0002*/ 	.short	(.L_1 - .L_0)
	.align		4
.L_0:
        /*0004*/ 	.word	index@(_Z17dev_laplace_errorPfS_S_ii)
        /*0008*/ 	.word	0x00000011


	//----- nvinfo : EIATTR_FRAME_SIZE
	.align		4
.L_1:
        /*000c*/ 	.byte	0x04, 0x11
        /*000e*/ 	.short	(.L_3 - .L_2)
	.align		4
.L_2:
        /*0010*/ 	.word	index@(_Z17dev_laplace_errorPfS_S_ii)
        /*0014*/ 	.word	0x00000000


	//----- nvinfo : EIATTR_MIN_STACK_SIZE
	.align		4
.L_3:
        /*0018*/ 	.byte	0x04, 0x12
        /*001a*/ 	.short	(.L_5 - .L_4)
	.align		4
.L_4:
        /*001c*/ 	.word	index@(_Z17dev_laplace_errorPfS_S_ii)
        /*0020*/ 	.word	0x00000000
.L_5:


//--------------------- .nv.compat                --------------------------
	.section	.nv.compat,"",@"SHT_CUDA_COMPAT_INFO"
	.align	4
        /*0000*/ 	.byte	0x02, 0x09, 0x00, 0x00, 0x02, 0x02, 0x01, 0x00, 0x02, 0x05, 0x05, 0x00, 0x03, 0x07, 0x01, 0x01
        /*0010*/ 	.byte	0x02, 0x03, 0x00, 0x00, 0x02, 0x06, 0x01, 0x00, 0x04, 0x0b, 0x08, 0x00, 0x09, 0x00, 0x00, 0x00
        /*0020*/ 	.byte	0x00, 0x00, 0x00, 0x00


//--------------------- .nv.info._Z17dev_laplace_errorPfS_S_ii --------------------------
	.section	.nv.info._Z17dev_laplace_errorPfS_S_ii,"",@"SHT_CUDA_INFO"
	.sectionflags	@""
	.align	4


	//----- nvinfo : EIATTR_CUDA_API_VERSION
	.align		4
        /*0000*/ 	.byte	0x04, 0x37
        /*0002*/ 	.short	(.L_7 - .L_6)
.L_6:
        /*0004*/ 	.word	0x00000082


	//----- nvinfo : EIATTR_KPARAM_INFO
	.align		4
.L_7:
        /*0008*/ 	.byte	0x04, 0x17
        /*000a*/ 	.short	(.L_9 - .L_8)
.L_8:
        /*000c*/ 	.word	0x00000000
        /*0010*/ 	.short	0x0004
        /*0012*/ 	.short	0x001c
        /*0014*/ 	.byte	0x00, 0xf0, 0x11, 0x00


	//----- nvinfo : EIATTR_KPARAM_INFO
	.align		4
.L_9:
        /*0018*/ 	.byte	0x04, 0x17
        /*001a*/ 	.short	(.L_11 - .L_10)
.L_10:
        /*001c*/ 	.word	0x00000000
        /*0020*/ 	.short	0x0003
        /*0022*/ 	.short	0x0018
        /*0024*/ 	.byte	0x00, 0xf0, 0x11, 0x00


	//----- nvinfo : EIATTR_KPARAM_INFO
	.align		4
.L_11:
        /*0028*/ 	.byte	0x04, 0x17
        /*002a*/ 	.short	(.L_13 - .L_12)
.L_12:
        /*002c*/ 	.word	0x00000000
        /*0030*/ 	.short	0x0002
        /*0032*/ 	.short	0x0010
        /*0034*/ 	.byte	0x00, 0xf5, 0x21, 0x00


	//----- nvinfo : EIATTR_KPARAM_INFO
	.align		4
.L_13:
        /*0038*/ 	.byte	0x04, 0x17
        /*003a*/ 	.short	(.L_15 - .L_14)
.L_14:
        /*003c*/ 	.word	0x00000000
        /*0040*/ 	.short	0x0001
        /*0042*/ 	.short	0x0008
        /*0044*/ 	.byte	0x00, 0xf5, 0x21, 0x00


	//----- nvinfo : EIATTR_KPARAM_INFO
	.align		4
.L_15:
        /*0048*/ 	.byte	0x04, 0x17
        /*004a*/ 	.short	(.L_17 - .L_16)
.L_16:
        /*004c*/ 	.word	0x00000000
        /*0050*/ 	.short	0x0000
        /*0052*/ 	.short	0x0000
        /*0054*/ 	.byte	0x00, 0xf5, 0x21, 0x00


	//----- nvinfo : EIATTR_SPARSE_MMA_MASK
	.align		4
.L_17:
        /*0058*/ 	.byte	0x03, 0x50
        /*005a*/ 	.short	0x0000


	//----- nvinfo : EIATTR_MAXREG_COUNT
	.align		4
        /*005c*/ 	.byte	0x03, 0x1b
        /*005e*/ 	.short	0x00ff


	//----- nvinfo : EIATTR_MERCURY_ISA_VERSION
	.align		4
        /*0060*/ 	.byte	0x03, 0x5f
        /*0062*/ 	.short	0x0101


	//----- nvinfo : EIATTR_VRC_CTA_INIT_COUNT
	.align		4
        /*0064*/ 	.byte	0x02, 0x4a
	.zero		1
	.zero		1


	//----- nvinfo : EIATTR_EXIT_INSTR_OFFSETS
	.align		4
        /*0068*/ 	.byte	0x04, 0x1c
        /*006a*/ 	.short	(.L_19 - .L_18)


	//   ....[0]....
.L_18:
        /*006c*/ 	.word	0x00000100


	//   ....[1]....
        /*0070*/ 	.word	0x00000380


	//   ....[2]....
        /*0074*/ 	.word	0x000003d0


	//----- nvinfo : EIATTR_CRS_STACK_SIZE
	.align		4
.L_19:
        /*0078*/ 	.byte	0x04, 0x1e
        /*007a*/ 	.short	(.L_21 - .L_20)
.L_20:
        /*007c*/ 	.word	0x00000000


	//----- nvinfo : EIATTR_CBANK_PARAM_SIZE
	.align		4
.L_21:
        /*0080*/ 	.byte	0x03, 0x19
        /*0082*/ 	.short	0x0020


	//----- nvinfo : EIATTR_PARAM_CBANK
	.align		4
        /*0084*/ 	.byte	0x04, 0x0a
        /*0086*/ 	.short	(.L_23 - .L_22)
	.align		4
.L_22:
        /*0088*/ 	.word	index@(.nv.constant0._Z17dev_laplace_errorPfS_S_ii)
        /*008c*/ 	.short	0x0380
        /*008e*/ 	.short	0x0020


	//----- nvinfo : EIATTR_SW_WAR
	.align		4
.L_23:
        /*0090*/ 	.byte	0x04, 0x36
        /*0092*/ 	.short	(.L_25 - .L_24)
.L_24:
        /*0094*/ 	.word	0x00000008
.L_25:


//--------------------- .nv.callgraph             --------------------------
	.section	.nv.callgraph,"",@"SHT_CUDA_CALLGRAPH"
	.align	4
	.sectionentsize	8
	.align		4
        /*0000*/ 	.word	0x00000000
	.align		4
        /*0004*/ 	.word	0xffffffff
	.align		4
        /*0008*/ 	.word	0x00000000
	.align		4
        /*000c*/ 	.word	0xfffffffe
	.align		4
        /*0010*/ 	.word	0x00000000
	.align		4
        /*0014*/ 	.word	0xfffffffd
	.align		4
        /*0018*/ 	.word	0x00000000
	.align		4
        /*001c*/ 	.word	0xfffffffc


//--------------------- .text._Z17dev_laplace_errorPfS_S_ii --------------------------
	.section	.text._Z17dev_laplace_errorPfS_S_ii,"ax",@progbits
	.align	128
        .global         _Z17dev_laplace_errorPfS_S_ii
        .type           _Z17dev_laplace_errorPfS_S_ii,@function
        .size           _Z17dev_laplace_errorPfS_S_ii,(.L_x_2 - _Z17dev_laplace_errorPfS_S_ii)
        .other          _Z17dev_laplace_errorPfS_S_ii,@"STO_CUDA_ENTRY STV_DEFAULT"
_Z17dev_laplace_errorPfS_S_ii:
.text._Z17dev_laplace_errorPfS_S_ii:
[----:B------:R-:W-:Y:S01]  /*0000*/  LDC R1, c[0x0][0x37c] ;  /* 0x0000df00ff017b82 */ /* 0x000fe20000000800 */
[----:B------:R-:W0:Y:S07]  /*0010*/  S2R R2, SR_TID.Y ;  /* 0x0000000000027919 */ /* 0x000e2e0000002200 */
[----:B------:R-:W1:Y:S01]  /*0020*/  LDC R0, c[0x0][0x360] ;  /* 0x0000d800ff007b82 */ /* 0x000e620000000800 */
[----:B------:R-:W2:Y:S01]  /*0030*/  LDCU.64 UR4, c[0x0][0x398] ;  /* 0x00007300ff0477ac */ /* 0x000ea20008000a00 */
[----:B------:R-:W1:Y:S06]  /*0040*/  S2R R3, SR_TID.X ;  /* 0x0000000000037919 */ /* 0x000e6c0000002100 */
[----:B------:R-:W0:Y:S08]  /*0050*/  S2UR UR7, SR_CTAID.Y ;  /* 0x00000000000779c3 */ /* 0x000e300000002600 */
[----:B------:R-:W0:Y:S01]  /*0060*/  LDC R5, c[0x0][0x364] ;  /* 0x0000d900ff057b82 */ /* 0x000e220000000800 */
[----:B--2---:R-:W-:-:S07]  /*0070*/  UIADD3 UR4, UPT, UPT, UR4, -0x1, URZ ;  /* 0xffffffff04047890 */ /* 0x004fce000fffe0ff */
[----:B------:R-:W1:Y:S01]  /*0080*/  S2UR UR6, SR_CTAID.X ;  /* 0x00000000000679c3 */ /* 0x000e620000002500 */
[----:B0-----:R-:W-:-:S04]  /*0090*/  IMAD R5, R5, UR7, R2 ;  /* 0x0000000705057c24 */ /* 0x001fc8000f8e0202 */
[----:B------:R-:W-:Y:S02]  /*00a0*/  VIADD R2, R5, 0x1 ;  /* 0x0000000105027836 */ /* 0x000fe40000000000 */
[----:B-1----:R-:W-:Y:S01]  /*00b0*/  IMAD R0, R0, UR6, R3 ;  /* 0x0000000600007c24 */ /* 0x002fe2000f8e0203 */
[----:B------:R-:W-:-:S03]  /*00c0*/  UIADD3 UR6, UPT, UPT, UR5, -0x1, URZ ;  /* 0xffffffff05067890 */ /* 0x000fc6000fffe0ff */
[----:B------:R-:W-:-:S03]  /*00d0*/  VIADD R0, R0, 0x1 ;  /* 0x0000000100007836 */ /* 0x000fc60000000000 */
[----:B------:R-:W-:-:S04]  /*00e0*/  ISETP.GE.AND P0, PT, R2, UR6, PT ;  /* 0x0000000602007c0c */ /* 0x000fc8000bf06270 */
[----:B------:R-:W-:-:S13]  /*00f0*/  ISETP.GE.OR P0, PT, R0, UR4, P0 ;  /* 0x0000000400007c0c */ /* 0x000fda0008706670 */
[----:B------:R-:W-:Y:S05]  /*0100*/  @P0 EXIT ;  /* 0x000000000000094d */ /* 0x000fea0003800000 */
[----:B------:R-:W0:Y:S01]  /*0110*/  LDCU.128 UR8, c[0x0][0x380] ;  /* 0x00007000ff0877ac */ /* 0x000e220008000c00 */
[----:B------:R-:W-:Y:S01]  /*0120*/  IMAD R0, R0, UR5, RZ ;  /* 0x0000000500007c24 */ /* 0x000fe2000f8e02ff */
[----:B------:R-:W1:Y:S01]  /*0130*/  LDC.64 R2, c[0x0][0x380] ;  /* 0x0000e000ff027b82 */ /* 0x000e620000000a00 */
[----:B------:R-:W-:-:S03]  /*0140*/  USHF.R.S32.HI UR4, URZ, 0x1f, UR5 ;  /* 0x0000001fff047899 */ /* 0x000fc60008011405 */
[----:B------:R-:W-:Y:S01]  /*0150*/  IADD3 R12, P0, PT, R5, R0, RZ ;  /* 0x00000000050c7210 */ /* 0x000fe20007f1e0ff */
[----:B------:R-:W2:Y:S03]  /*0160*/  LDCU.64 UR6, c[0x0][0x358] ;  /* 0x00006b00ff0677ac */ /* 0x000ea60008000a00 */
[----:B------:R-:W-:Y:S02]  /*0170*/  LEA.HI.X.SX32 R13, R0, RZ, 0x1, P0 ;  /* 0x000000ff000d7211 */ /* 0x000fe400000f0eff */
[C---:B------:R-:W-:Y:S02]  /*0180*/  IADD3 R7, P1, PT, R12.reuse, -UR5, RZ ;  /* 0x800000050c077c10 */ /* 0x040fe4000ff3e0ff */
[----:B------:R-:W-:Y:S02]  /*0190*/  IADD3 R6, P0, PT, R12, UR5, RZ ;  /* 0x000000050c067c10 */ /* 0x000fe4000ff1e0ff */
[----:B------:R-:W-:-:S02]  /*01a0*/  IADD3.X R8, PT, PT, R13, ~UR4, RZ, P1, !PT ;  /* 0x800000040d087c10 */ /* 0x000fc40008ffe4ff */
[----:B0-----:R-:W-:Y:S02]  /*01b0*/  LEA R10, P1, R7, UR8, 0x2 ;  /* 0x00000008070a7c11 */ /* 0x001fe4000f8210ff */
[----:B------:R-:W-:Y:S02]  /*01c0*/  IADD3.X R9, PT, PT, R13, UR4, RZ, P0, !PT ;  /* 0x000000040d097c10 */ /* 0x000fe400087fe4ff */
[----:B------:R-:W-:Y:S02]  /*01d0*/  LEA R4, P0, R6, UR8, 0x2 ;  /* 0x0000000806047c11 */ /* 0x000fe4000f8010ff */
[----:B------:R-:W-:Y:S01]  /*01e0*/  LEA.HI.X R11, R7, UR9, R8, 0x2, P1 ;  /* 0x00000009070b7c11 */ /* 0x000fe200088f1408 */
[----:B------:R-:W-:Y:S01]  /*01f0*/  IMAD.IADD R7, R5, 0x1, R0 ;  /* 0x0000000105077824 */ /* 0x000fe200078e0200 */
[C---:B------:R-:W-:Y:S01]  /*0200*/  SHF.L.U64.HI R14, R12.reuse, 0x2, R13 ;  /* 0x000000020c0e7819 */ /* 0x040fe2000001020d */
[----:B------:R-:W-:Y:S01]  /*0210*/  IMAD.SHL.U32 R12, R12, 0x4, RZ ;  /* 0x000000040c0c7824 */ /* 0x000fe200078e00ff */
[----:B------:R-:W-:Y:S01]  /*0220*/  LEA.HI.X R5, R6, UR9, R9, 0x2, P0 ;  /* 0x0000000906057c11 */ /* 0x000fe200080f1409 */
[----:B-1----:R-:W-:Y:S01]  /*0230*/  IMAD.WIDE R6, R7, 0x4, R2 ;  /* 0x0000000407067825 */ /* 0x002fe200078e0202 */
[----:B--2---:R-:W2:Y:S02]  /*0240*/  LDG.E R10, desc[UR6][R10.64+0x4] ;  /* 0x000004060a0a7981 */ /* 0x004ea4000c1e1900 */
[----:B------:R-:W-:-:S02]  /*0250*/  IADD3 R2, P0, PT, R12, UR8, RZ ;  /* 0x000000080c027c10 */ /* 0x000fc4000ff1e0ff */
[----:B------:R-:W2:Y:S02]  /*0260*/  LDG.E R5, desc[UR6][R4.64+0x4] ;  /* 0x0000040604057981 */ /* 0x000ea4000c1e1900 */
[----:B------:R-:W-:Y:S02]  /*0270*/  IADD3.X R3, PT, PT, R14, UR9, RZ, P0, !PT ;  /* 0x000000090e037c10 */ /* 0x000fe400087fe4ff */
[----:B------:R-:W3:Y:S04]  /*0280*/  LDG.E R7, desc[UR6][R6.64] ;  /* 0x0000000606077981 */ /* 0x000ee8000c1e1900 */
[----:B------:R-:W4:Y:S01]  /*0290*/  LDG.E R13, desc[UR6][R2.64+0x8] ;  /* 0x00000806020d7981 */ /* 0x000f22000c1e1900 */
[----:B------:R-:W0:Y:S01]  /*02a0*/  LDC.64 R8, c[0x0][0x390] ;  /* 0x0000e400ff087b82 */ /* 0x000e220000000a00 */
[----:B------:R-:W-:Y:S01]  /*02b0*/  IADD3 R12, P0, PT, R12, UR10, RZ ;  /* 0x0000000a0c0c7c10 */ /* 0x000fe2000ff1e0ff */
[----:B--2---:R-:W-:-:S04]  /*02c0*/  FADD R0, R10, R5 ;  /* 0x000000050a007221 */ /* 0x004fc80000000000 */
[----:B---3--:R-:W-:-:S04]  /*02d0*/  FADD R0, R0, R7 ;  /* 0x0000000700007221 */ /* 0x008fc80000000000 */
[----:B----4-:R-:W-:Y:S01]  /*02e0*/  FADD R0, R0, R13 ;  /* 0x0000000d00007221 */ /* 0x010fe20000000000 */
[----:B------:R-:W-:-:S03]  /*02f0*/  IADD3.X R13, PT, PT, R14, UR11, RZ, P0, !PT ;  /* 0x0000000b0e0d7c10 */ /* 0x000fc600087fe4ff */
[----:B------:R-:W-:-:S05]  /*0300*/  FMUL R11, R0, 0.25 ;  /* 0x3e800000000b7820 */ /* 0x000fca0000400000 */
[----:B------:R1:W-:Y:S04]  /*0310*/  STG.E desc[UR6][R12.64+0x4], R11 ;  /* 0x0000040b0c007986 */ /* 0x0003e8000c101906 */
[----:B------:R-:W2:Y:S04]  /*0320*/  LDG.E R0, desc[UR6][R2.64+0x4] ;  /* 0x0000040602007981 */ /* 0x000ea8000c1e1900 */
[----:B0-----:R1:W5:Y:S01]  /*0330*/  LDG.E R6, desc[UR6][R8.64] ;  /* 0x0000000608067981 */ /* 0x001362000c1e1900 */
[----:B--2---:R-:W-:-:S04]  /*0340*/  FADD R5, R11, -R0 ;  /* 0x800000000b057221 */ /* 0x004fc80000000000 */
[----:B-1----:R-:W-:-:S07]  /*0350*/  FADD R7, |R5|, -RZ ;  /* 0x800000ff05077221 */ /* 0x002fce0000000200 */
.L_x_0:
[----:B-----5:R-:W-:Y:S01]  /*0360*/  FSETP.GTU.AND P0, PT, |R5|, R6, PT ;  /* 0x000000060500720b */ /* 0x020fe20003f0c200 */
[----:B------:R-:W-:-:S12]  /*0370*/  YIELD ;  /* 0x0000000000007946 */ /* 0x000fd80003800000 */
[----:B------:R-:W-:Y:S05]  /*0380*/  @!P0 EXIT ;  /* 0x000000000000894d */ /* 0x000fea0003800000 */
[----:B------:R-:W2:Y:S02]  /*0390*/  ATOMG.E.CAS.STRONG.GPU PT, R3, [R8], R6, R7 ;  /* 0x00000006080373a9 */ /* 0x000ea400001ee107 */
[----:B--2---:R-:W-:Y:S01]  /*03a0*/  ISETP.NE.AND P0, PT, R6, R3, PT ;  /* 0x000000030600720c */ /* 0x004fe20003f05270 */
[----:B------:R-:W-:-:S12]  /*03b0*/  IMAD.MOV.U32 R6, RZ, RZ, R3 ;  /* 0x000000ffff067224 */ /* 0x000fd800078e0003 */
[----:B------:R-:W-:Y:S05]  /*03c0*/  @P0 BRA `(.L_x_0) ;  /* 0xfffffffc00e40947 */ /* 0x000fea000383ffff */
[----:B------:R-:W-:Y:S05]  /*03d0*/  EXIT ;  /* 0x000000000000794d */ /* 0x000fea0003800000 */
.L_x_1:
[----:B------:R-:W-:-:S00]  /*03e0*/  BRA `(.L_x_1) ;  /* 0xfffffffc00fc7947 */ /* 0x000fc0000383ffff */
[----:B------:R-:W-:-:S00]  /*03f0*/  NOP ;  /* 0x0000000000007918 */ /* 0x000fc00000000000 */
        /* <DEDUP_REMOVED lines=8> */
.L_x_2:


//--------------------- .nv.shared.reserved.0     --------------------------
	.section	.nv.shared.reserved.0,"aw",@nobits
	.weak		__nv_reservedSMEM_offset_0_alias
	.size		__nv_reservedSMEM_offset_0_alias, 0, 64
	.other		__nv_reservedSMEM_offset_0_alias,@"STO_CUDA_RESERVED_SHARED STV_DEFAULT"
__nv_reservedSMEM_offset_0_alias:
	.zero		0
	.zero		64


//--------------------- .nv.constant0._Z17dev_laplace_errorPfS_S_ii --------------------------
	.section	.nv.constant0._Z17dev_laplace_errorPfS_S_ii,"a",@progbits
	.sectionflags	@""
	.align	4
.nv.constant0._Z17dev_laplace_errorPfS_S_ii:
	.zero		928


//--------------------- SYMBOLS --------------------------

	.type		.nv.reservedSmem.offset0,@object
	.size		.nv.reservedSmem.offset0,0x4
